//
// Generated by NVIDIA NVVM Compiler
//
// Compiler Build ID: CL-36424714
// Cuda compilation tools, release 13.0, V13.0.88
// Based on NVVM 20.0.0
//

.version 9.0
.target sm_100
.address_size 64

	// .globl	_Z15printFP16ValuesPK6__half
.extern .func  (.param .b32 func_retval0) vprintf
(
	.param .b64 vprintf_param_0,
	.param .b64 vprintf_param_1
)
;
.global .align 1 .b8 $str[28] = {84, 104, 114, 101, 97, 100, 32, 37, 100, 58, 32, 70, 80, 49, 54, 32, 118, 97, 108, 117, 101, 32, 61, 32, 37, 102, 10};

.visible .entry _Z15printFP16ValuesPK6__half(
	.param .u64 .ptr .align 1 _Z15printFP16ValuesPK6__half_param_0
)
{
	.local .align 16 .b8 	__local_depot0[16];
	.reg .b64 	%SP;
	.reg .b64 	%SPL;
	.reg .b16 	%rs<2>;
	.reg .b32 	%r<4>;
	.reg .b32 	%f<2>;
	.reg .b64 	%rd<9>;
	.reg .b64 	%fd<2>;

	mov.u64 	%SPL, __local_depot0;
	cvta.local.u64 	%SP, %SPL;
	ld.param.u64 	%rd1, [_Z15printFP16ValuesPK6__half_param_0];
	cvta.to.global.u64 	%rd2, %rd1;
	add.u64 	%rd3, %SP, 0;
	add.u64 	%rd4, %SPL, 0;
	mov.u32 	%r1, %tid.x;
	mul.wide.u32 	%rd5, %r1, 2;
	add.s64 	%rd6, %rd2, %rd5;
	ld.global.u16 	%rs1, [%rd6];
	// begin inline asm
	{  cvt.f32.f16 %f1, %rs1;}

	// end inline asm
	cvt.f64.f32 	%fd1, %f1;
	st.local.u32 	[%rd4], %r1;
	st.local.f64 	[%rd4+8], %fd1;
	mov.u64 	%rd7, $str;
	cvta.global.u64 	%rd8, %rd7;
	{ // callseq 0, 0
	.param .b64 param0;
	st.param.b64 	[param0], %rd8;
	.param .b64 param1;
	st.param.b64 	[param1], %rd3;
	.param .b32 retval0;
	call.uni (retval0), 
	vprintf, 
	(
	param0, 
	param1
	);
	ld.param.b32 	%r2, [retval0];
	} // callseq 0
	ret;

}


// ===== COMPILED SASS (sm_100) =====

	.target	sm_100

	.elftype	@"ET_EXEC"


//--------------------- .note.nv.tkinfo           --------------------------
	.section	.note.nv.tkinfo,"",@"SHT_NOTE"
	.sectionflags	@"SHF_NOTE_NV_TKINFO"
	.tkinfo
        /*0018*/ 	.word	0x00000002
        /*0030*/ 	.string	""
        /*0030*/ 	.string	"ptxas"
        /*0030*/ 	.string	"Cuda compilation tools, release 13.0, V13.0.88"
        /*0030*/ 	.string	"Build cuda_13.0.r13.0/compiler.36424714_0"
        /*0030*/ 	.string	"-arch sm_100 -m 64 "



//--------------------- .note.nv.cuinfo           --------------------------
	.section	.note.nv.cuinfo,"",@"SHT_NOTE"
	.sectionflags	@"SHF_NOTE_NV_CUINFO"
        /*0018*/ 	.short	0x0002
        /*001a*/ 	.short	0x0064
        /*001c*/ 	.short	0x0082
	.zero		2


//--------------------- .nv.info                  --------------------------
	.section	.nv.info,"",@"SHT_CUDA_INFO"
	.align	4


	//----- nvinfo : EIATTR_REGCOUNT
	.align		4
        /*0000*/ 	.byte	0x04, 0x2f
        /*0002*/ 	.short	(.L_2 - .L_1)
	.align		4
.L_1:
        /*0004*/ 	.word	index@(_Z15printFP16ValuesPK6__half)
        /*0008*/ 	.word	0x00000018


	//----- nvinfo : EIATTR_FRAME_SIZE
	.align		4
.L_2:
        /*000c*/ 	.byte	0x04, 0x11
        /*000e*/ 	.short	(.L_4 - .L_3)
	.align		4
.L_3:
        /*0010*/ 	.word	index@(_Z15printFP16ValuesPK6__half)
        /*0014*/ 	.word	0x00000010


	//----- nvinfo : EIATTR_MIN_STACK_SIZE
	.align		4
.L_4:
        /*0018*/ 	.byte	0x04, 0x12
        /*001a*/ 	.short	(.L_6 - .L_5)
	.align		4
.L_5:
        /*001c*/ 	.word	index@(_Z15printFP16ValuesPK6__half)
        /*0020*/ 	.word	0x00000010
.L_6:


//--------------------- .nv.compat                --------------------------
	.section	.nv.compat,"",@"SHT_CUDA_COMPAT_INFO"
	.align	4
        /*0000*/ 	.byte	0x02, 0x09, 0x00, 0x00, 0x02, 0x02, 0x01, 0x00, 0x02, 0x05, 0x05, 0x00, 0x03, 0x07, 0x01, 0x01
        /*0010*/ 	.byte	0x02, 0x03, 0x00, 0x00, 0x02, 0x06, 0x01, 0x00, 0x04, 0x0b, 0x08, 0x00, 0x09, 0x00, 0x00, 0x00
        /*0020*/ 	.byte	0x00, 0x00, 0x00, 0x00


//--------------------- .nv.info._Z15printFP16ValuesPK6__half --------------------------
	.section	.nv.info._Z15printFP16ValuesPK6__half,"",@"SHT_CUDA_INFO"
	.sectionflags	@""
	.align	4


	//----- nvinfo : EIATTR_CUDA_API_VERSION
	.align		4
        /*0000*/ 	.byte	0x04, 0x37
        /*0002*/ 	.short	(.L_8 - .L_7)
.L_7:
        /*0004*/ 	.word	0x00000082


	//----- nvinfo : EIATTR_KPARAM_INFO
	.align		4
.L_8:
        /*0008*/ 	.byte	0x04, 0x17
        /*000a*/ 	.short	(.L_10 - .L_9)
.L_9:
        /*000c*/ 	.word	0x00000000
        /*0010*/ 	.short	0x0000
        /*0012*/ 	.short	0x0000
        /*0014*/ 	.byte	0x00, 0xf5, 0x21, 0x00


	//----- nvinfo : EIATTR_SPARSE_MMA_MASK
	.align		4
.L_10:
        /*0018*/ 	.byte	0x03, 0x50
        /*001a*/ 	.short	0x0000


	//----- nvinfo : EIATTR_MAXREG_COUNT
	.align		4
        /*001c*/ 	.byte	0x03, 0x1b
        /*001e*/ 	.short	0x00ff


	//----- nvinfo : EIATTR_EXTERNS
	.align		4
        /*0020*/ 	.byte	0x04, 0x0f
        /*0022*/ 	.short	(.L_12 - .L_11)


	//   ....[0]....
	.align		4
.L_11:
        /*0024*/ 	.word	index@(vprintf)


	//----- nvinfo : EIATTR_MERCURY_ISA_VERSION
	.align		4
.L_12:
        /*0028*/ 	.byte	0x03, 0x5f
        /*002a*/ 	.short	0x0101


	//----- nvinfo : EIATTR_VRC_CTA_INIT_COUNT
	.align		4
        /*002c*/ 	.byte	0x02, 0x4a
	.zero		1
	.zero		1


	//----- nvinfo : EIATTR_SYSCALL_OFFSETS
	.align		4
        /*0030*/ 	.byte	0x04, 0x46
        /*0032*/ 	.short	(.L_14 - .L_13)


	//   ....[0]....
.L_13:
        /*0034*/ 	.word	0x00000150


	//----- nvinfo : EIATTR_EXIT_INSTR_OFFSETS
	.align		4
.L_14:
        /*0038*/ 	.byte	0x04, 0x1c
        /*003a*/ 	.short	(.L_16 - .L_15)


	//   ....[0]....
.L_15:
        /*003c*/ 	.word	0x00000160


	//----- nvinfo : EIATTR_CBANK_PARAM_SIZE
	.align		4
.L_16:
        /*0040*/ 	.byte	0x03, 0x19
        /*0042*/ 	.short	0x0008


	//----- nvinfo : EIATTR_PARAM_CBANK
	.align		4
        /*0044*/ 	.byte	0x04, 0x0a
        /*0046*/ 	.short	(.L_18 - .L_17)
	.align		4
.L_17:
        /*0048*/ 	.word	index@(.nv.constant0._Z15printFP16ValuesPK6__half)
        /*004c*/ 	.short	0x0380
        /*004e*/ 	.short	0x0008


	//----- nvinfo : EIATTR_SW_WAR
	.align		4
.L_18:
        /*0050*/ 	.byte	0x04, 0x36
        /*0052*/ 	.short	(.L_20 - .L_19)
.L_19:
        /*0054*/ 	.word	0x00000008
.L_20:


//--------------------- .nv.callgraph             --------------------------
	.section	.nv.callgraph,"",@"SHT_CUDA_CALLGRAPH"
	.align	4
	.sectionentsize	8
	.align		4
        /*0000*/ 	.word	0x00000000
	.align		4
        /*0004*/ 	.word	0xffffffff
	.align		4
        /*0008*/ 	.word	index@(_Z15printFP16ValuesPK6__half)
	.align		4
        /*000c*/ 	.word	index@(vprintf)
	.align		4
        /*0010*/ 	.word	0x00000000
	.align		4
        /*0014*/ 	.word	0xfffffffe
	.align		4
        /*0018*/ 	.word	0x00000000
	.align		4
        /*001c*/ 	.word	0xfffffffd
	.align		4
        /*0020*/ 	.word	0x00000000
	.align		4
        /*0024*/ 	.word	0xfffffffc


//--------------------- .nv.constant4             --------------------------
	.section	.nv.constant4,"a",@progbits
	.align	8
	.align		8
.nv.constant4:
        /*0000*/ 	.dword	vprintf
	.align		8
        /*0008*/ 	.dword	$str


//--------------------- .text._Z15printFP16ValuesPK6__half --------------------------
	.section	.text._Z15printFP16ValuesPK6__half,"ax",@progbits
	.align	128
        .global         _Z15printFP16ValuesPK6__half
        .type           _Z15printFP16ValuesPK6__half,@function
        .size           _Z15printFP16ValuesPK6__half,(.L_x_2 - _Z15printFP16ValuesPK6__half)
        .other          _Z15printFP16ValuesPK6__half,@"STO_CUDA_ENTRY STV_DEFAULT"
_Z15printFP16ValuesPK6__half:
.text._Z15printFP16ValuesPK6__half:
[----:B------:R-:W0:Y:S01]  /*0000*/  LDC R1, c[0x0][0x37c] ;  /* 0x0000df00ff017b82 */ /* 0x000e220000000800 */
[----:B------:R-:W1:Y:S07]  /*0010*/  S2R R12, SR_TID.X ;  /* 0x00000000000c7919 */ /* 0x000e6e0000002100 */
[----:B------:R-:W1:Y:S01]  /*0020*/  LDC.64 R2, c[0x0][0x380] ;  /* 0x0000e000ff027b82 */ /* 0x000e620000000a00 */
[----:B------:R-:W2:Y:S01]  /*0030*/  LDCU.64 UR4, c[0x0][0x358] ;  /* 0x00006b00ff0477ac */ /* 0x000ea20008000a00 */
[----:B0-----:R-:W-:Y:S01]  /*0040*/  VIADD R1, R1, 0xfffffff0 ;  /* 0xfffffff001017836 */ /* 0x001fe20000000000 */
[----:B------:R-:W0:Y:S01]  /*0050*/  LDCU.64 UR6, c[0x4][0x8] ;  /* 0x01000100ff0677ac */ /* 0x000e220008000a00 */
[----:B-1----:R-:W-:-:S05]  /*0060*/  IMAD.WIDE.U32 R2, R12, 0x2, R2 ;  /* 0x000000020c027825 */ /* 0x002fca00078e0002 */
[----:B--2---:R-:W2:Y:S01]  /*0070*/  LDG.E.U16 R0, desc[UR4][R2.64] ;  /* 0x0000000402007981 */ /* 0x004ea2000c1e1500 */
[----:B------:R-:W-:Y:S01]  /*0080*/  MOV R10, 0x0 ;  /* 0x00000000000a7802 */ /* 0x000fe20000000f00 */
[----:B------:R-:W1:Y:S01]  /*0090*/  LDCU UR4, c[0x0][0x2f8] ;  /* 0x00005f00ff0477ac */ /* 0x000e620008000800 */
[----:B0-----:R-:W-:Y:S01]  /*00a0*/  IMAD.U32 R4, RZ, RZ, UR6 ;  /* 0x00000006ff047e24 */ /* 0x001fe2000f8e00ff */
[----:B------:R0:W-:Y:S01]  /*00b0*/  STL [R1], R12 ;  /* 0x0000000c01007387 */ /* 0x0001e20000100800 */
[----:B------:R-:W-:Y:S01]  /*00c0*/  MOV R5, UR7 ;  /* 0x0000000700057c02 */ /* 0x000fe20008000f00 */
[----:B------:R-:W3:Y:S01]  /*00d0*/  LDCU UR5, c[0x0][0x2fc] ;  /* 0x00005f80ff0577ac */ /* 0x000ee20008000800 */
[----:B------:R-:W4:Y:S01]  /*00e0*/  LDC.64 R10, c[0x4][R10] ;  /* 0x010000000a0a7b82 */ /* 0x000f220000000a00 */
[----:B-1----:R-:W-:-:S04]  /*00f0*/  IADD3 R6, P0, PT, R1, UR4, RZ ;  /* 0x0000000401067c10 */ /* 0x002fc8000ff1e0ff */
[----:B---3--:R-:W-:Y:S01]  /*0100*/  IADD3.X R7, PT, PT, RZ, UR5, RZ, P0, !PT ;  /* 0x00000005ff077c10 */ /* 0x008fe200087fe4ff */
[----:B--2---:R-:W-:-:S04]  /*0110*/  HADD2.F32 R0, -RZ, R0.H0_H0 ;  /* 0x20000000ff007230 */ /* 0x004fc80000004100 */
[----:B------:R-:W1:Y:S02]  /*0120*/  F2F.F64.F32 R8, R0 ;  /* 0x0000000000087310 */ /* 0x000e640000201800 */
[----:B-1--4-:R0:W-:Y:S02]  /*0130*/  STL.64 [R1+0x8], R8 ;  /* 0x0000080801007387 */ /* 0x0121e40000100a00 */
[----:B------:R-:W-:-:S07]  /*0140*/  LEPC R20, `(.L_x_0) ;  /* 0x000000001014794e */ /* 0x000fce0000000000 */
[----:B0-----:R-:W-:Y:S05]  /*0150*/  CALL.ABS.NOINC R10 ;  /* 0x000000000a007343 */ /* 0x001fea0003c00000 */
.L_x_0:
[----:B------:R-:W-:Y:S05]  /*0160*/  EXIT ;  /* 0x000000000000794d */ /* 0x000fea0003800000 */
.L_x_1:
[----:B------:R-:W-:-:S00]  /*0170*/  BRA `(.L_x_1) ;  /* 0xfffffffc00fc7947 */ /* 0x000fc0000383ffff */
[----:B------:R-:W-:-:S00]  /*0180*/  NOP ;  /* 0x0000000000007918 */ /* 0x000fc00000000000 */
[----:B------:R-:W-:-:S00]  /*0190*/  NOP ;  /* 0x0000000000007918 */ /* 0x000fc00000000000 */
[----:B------:R-:W-:-:S00]  /*01a0*/  NOP ;  /* 0x0000000000007918 */ /* 0x000fc00000000000 */
[----:B------:R-:W-:-:S00]  /*01b0*/  NOP ;  /* 0x0000000000007918 */ /* 0x000fc00000000000 */
[----:B------:R-:W-:-:S00]  /*01c0*/  NOP ;  /* 0x0000000000007918 */ /* 0x000fc00000000000 */
[----:B------:R-:W-:-:S00]  /*01d0*/  NOP ;  /* 0x0000000000007918 */ /* 0x000fc00000000000 */
[----:B------:R-:W-:-:S00]  /*01e0*/  NOP ;  /* 0x0000000000007918 */ /* 0x000fc00000000000 */
[----:B------:R-:W-:-:S00]  /*01f0*/  NOP ;  /* 0x0000000000007918 */ /* 0x000fc00000000000 */
.L_x_2:


//--------------------- .nv.global.init           --------------------------
	.section	.nv.global.init,"aw",@progbits
.nv.global.init:
	.type		$str,@object
	.size		$str,(.L_0 - $str)
$str:
        /*0000*/ 	.byte	0x54, 0x68, 0x72, 0x65, 0x61, 0x64, 0x20, 0x25, 0x64, 0x3a, 0x20, 0x46, 0x50, 0x31, 0x36, 0x20
        /*0010*/ 	.byte	0x76, 0x61, 0x6c, 0x75, 0x65, 0x20, 0x3d, 0x20, 0x25, 0x66, 0x0a, 0x00
.L_0:


//--------------------- .nv.shared.reserved.0     --------------------------
	.section	.nv.shared.reserved.0,"aw",@nobits
	.weak		__nv_reservedSMEM_offset_0_alias
	.size		__nv_reservedSMEM_offset_0_alias, 0, 64
	.other		__nv_reservedSMEM_offset_0_alias,@"STO_CUDA_RESERVED_SHARED STV_DEFAULT"
__nv_reservedSMEM_offset_0_alias:
	.zero		0
	.zero		64


//--------------------- .nv.constant0._Z15printFP16ValuesPK6__half --------------------------
	.section	.nv.constant0._Z15printFP16ValuesPK6__half,"a",@progbits
	.sectionflags	@""
	.align	4
.nv.constant0._Z15printFP16ValuesPK6__half:
	.zero		904


//--------------------- SYMBOLS --------------------------

	.type		.nv.reservedSmem.offset0,@object
	.size		.nv.reservedSmem.offset0,0x4
	.type		vprintf,@function
